	.headerflags	@"EF_CUDA_TEXMODE_UNIFIED EF_CUDA_64BIT_ADDRESS EF_CUDA_ACCELERATORS EF_CUDA_SM90 EF_CUDA_VIRTUAL_SM(EF_CUDA_SM90)"
	.elftype	@"ET_EXEC"


//--------------------- .nv.info                  --------------------------
	.section	.nv.info,"",@"SHT_CUDA_INFO"
	.align	4


	//----- nvinfo : EIATTR_REGCOUNT
	.align		4
        /*0000*/ 	.byte	0x04, 0x2f
        /*0002*/ 	.short	(.L_1 - .L_0)
	.align		4
.L_0:
        /*0004*/ 	.word	index@(triton_poi_fused_convolution_16)
        /*0008*/ 	.word	0x0000000c


	//----- nvinfo : EIATTR_MIN_STACK_SIZE
	.align		4
.L_1:
        /*000c*/ 	.byte	0x04, 0x12
        /*000e*/ 	.short	(.L_3 - .L_2)
	.align		4
.L_2:
        /*0010*/ 	.word	index@(triton_poi_fused_convolution_16)
        /*0014*/ 	.word	0x00000000


	//----- nvinfo : EIATTR_FRAME_SIZE
	.align		4
.L_3:
        /*0018*/ 	.byte	0x04, 0x11
        /*001a*/ 	.short	(.L_5 - .L_4)
	.align		4
.L_4:
        /*001c*/ 	.word	index@(triton_poi_fused_convolution_16)
        /*0020*/ 	.word	0x00000000


	//----- nvinfo : EIATTR_MIN_STACK_SIZE
	.align		4
.L_5:
        /*0024*/ 	.byte	0x04, 0x12
        /*0026*/ 	.short	(.L_7 - .L_6)
	.align		4
.L_6:
        /*0028*/ 	.word	index@(triton_poi_fused_convolution_16)
        /*002c*/ 	.word	0x00000000
.L_7:


//--------------------- .nv.info.triton_poi_fused_convolution_16 --------------------------
	.section	.nv.info.triton_poi_fused_convolution_16,"",@"SHT_CUDA_INFO"
	.sectionflags	@""
	.align	4


	//----- nvinfo : EIATTR_CUDA_API_VERSION
	.align		4
        /*0000*/ 	.byte	0x04, 0x37
        /*0002*/ 	.short	(.L_9 - .L_8)
.L_8:
        /*0004*/ 	.word	0x0000007c


	//----- nvinfo : EIATTR_KPARAM_INFO
	.align		4
.L_9:
        /*0008*/ 	.byte	0x04, 0x17
        /*000a*/ 	.short	(.L_11 - .L_10)
.L_10:
        /*000c*/ 	.word	0x00000000
        /*0010*/ 	.short	0x0002
        /*0012*/ 	.short	0x0010
        /*0014*/ 	.byte	0x00, 0xf0, 0x11, 0x00


	//----- nvinfo : EIATTR_KPARAM_INFO
	.align		4
.L_11:
        /*0018*/ 	.byte	0x04, 0x17
        /*001a*/ 	.short	(.L_13 - .L_12)
.L_12:
        /*001c*/ 	.word	0x00000000
        /*0020*/ 	.short	0x0001
        /*0022*/ 	.short	0x0008
        /*0024*/ 	.byte	0x00, 0xf4, 0x21, 0x00


	//----- nvinfo : EIATTR_KPARAM_INFO
	.align		4
.L_13:
        /*0028*/ 	.byte	0x04, 0x17
        /*002a*/ 	.short	(.L_15 - .L_14)
.L_14:
        /*002c*/ 	.word	0x00000000
        /*0030*/ 	.short	0x0000
        /*0032*/ 	.short	0x0000
        /*0034*/ 	.byte	0x00, 0xf4, 0x21, 0x00


	//----- nvinfo : EIATTR_SPARSE_MMA_MASK
	.align		4
.L_15:
        /*0038*/ 	.byte	0x03, 0x50
        /*003a*/ 	.short	0x0000


	//----- nvinfo : EIATTR_MAXREG_COUNT
	.align		4
        /*003c*/ 	.byte	0x03, 0x1b
        /*003e*/ 	.short	0x00ff


	//----- nvinfo : EIATTR_EXIT_INSTR_OFFSETS
	.align		4
        /*0040*/ 	.byte	0x04, 0x1c
        /*0042*/ 	.short	(.L_17 - .L_16)


	//   ....[0]....
.L_16:
        /*0044*/ 	.word	0x00000170


	//----- nvinfo : EIATTR_REQNTID
	.align		4
.L_17:
        /*0048*/ 	.byte	0x04, 0x10
        /*004a*/ 	.short	(.L_19 - .L_18)
.L_18:
        /*004c*/ 	.word	0x00000100
        /*0050*/ 	.word	0x00000001
        /*0054*/ 	.word	0x00000001


	//----- nvinfo : EIATTR_CBANK_PARAM_SIZE
	.align		4
.L_19:
        /*0058*/ 	.byte	0x03, 0x19
        /*005a*/ 	.short	0x0014


	//----- nvinfo : EIATTR_PARAM_CBANK
	.align		4
        /*005c*/ 	.byte	0x04, 0x0a
        /*005e*/ 	.short	(.L_21 - .L_20)
	.align		4
.L_20:
        /*0060*/ 	.word	index@(.nv.constant0.triton_poi_fused_convolution_16)
        /*0064*/ 	.short	0x0210
        /*0066*/ 	.short	0x0014


	//----- nvinfo : EIATTR_SW_WAR
	.align		4
.L_21:
        /*0068*/ 	.byte	0x04, 0x36
        /*006a*/ 	.short	(.L_23 - .L_22)
.L_22:
        /*006c*/ 	.word	0x00000008
.L_23:


//--------------------- .nv.callgraph             --------------------------
	.section	.nv.callgraph,"",@"SHT_CUDA_CALLGRAPH"
	.align	4
	.sectionentsize	8
	.align		4
        /*0000*/ 	.word	0x00000000
	.align		4
        /*0004*/ 	.word	0xffffffff
	.align		4
        /*0008*/ 	.word	0x00000000
	.align		4
        /*000c*/ 	.word	0xfffffffe
	.align		4
        /*0010*/ 	.word	0x00000000
	.align		4
        /*0014*/ 	.word	0xfffffffd
	.align		4
        /*0018*/ 	.word	0x00000000
	.align		4
        /*001c*/ 	.word	0xfffffffc


//--------------------- .text.triton_poi_fused_convolution_16 --------------------------
	.section	.text.triton_poi_fused_convolution_16,"ax",@progbits
	.align	128
        .global         triton_poi_fused_convolution_16
        .type           triton_poi_fused_convolution_16,@function
        .size           triton_poi_fused_convolution_16,(.L_x_1 - triton_poi_fused_convolution_16)
        .other          triton_poi_fused_convolution_16,@"STO_CUDA_ENTRY STV_DEFAULT"
triton_poi_fused_convolution_16:
.text.triton_poi_fused_convolution_16:
[----:B------:R-:W-:Y:S01]  /*0000*/  LDC R1, c[0x0][0x28] ;  /* 0x00000a00ff017b82 */ /* 0x000fe20000000800 */
[----:B------:R-:W1:Y:S07]  /*0010*/  S2R R0, SR_TID.X ;  /* 0x0000000000007919 */ /* 0x000e6e0000002100 */
[----:B------:R-:W2:Y:S01]  /*0020*/  LDC.64 R4, c[0x0][0x218] ;  /* 0x00008600ff047b82 */ /* 0x000ea20000000a00 */
[----:B------:R-:W-:Y:S01]  /*0030*/  ULDC.64 UR4, c[0x0][0x208] ;  /* 0x0000820000047ab9 */ /* 0x000fe20000000a00 */
[----:B------:R-:W3:Y:S06]  /*0040*/  S2R R7, SR_CTAID.X ;  /* 0x0000000000077919 */ /* 0x000eec0000002500 */
[----:B------:R-:W4:Y:S01]  /*0050*/  LDC.64 R2, c[0x0][0x210] ;  /* 0x00008400ff027b82 */ /* 0x000f220000000a00 */
[----:B-1----:R-:W-:Y:S01]  /*0060*/  IMAD.SHL.U32 R0, R0, 0x2, RZ ;  /* 0x0000000200007824 */ /* 0x002fe200078e00ff */
[----:B---3--:R-:W-:-:S04]  /*0070*/  SHF.R.S32.HI R6, RZ, 0x16, R7 ;  /* 0x00000016ff067819 */ /* 0x008fc80000011407 */
[----:B------:R-:W-:Y:S02]  /*0080*/  LOP3.LUT R0, R0, 0x1fe, RZ, 0xc0, !PT ;  /* 0x000001fe00007812 */ /* 0x000fe400078ec0ff */
[----:B------:R-:W-:-:S03]  /*0090*/  SGXT R6, R6, 0x1 ;  /* 0x000000010606781a */ /* 0x000fc60000000200 */
[----:B------:R-:W-:-:S04]  /*00a0*/  IMAD R7, R7, 0x200, R0 ;  /* 0x0000020007077824 */ /* 0x000fc800078e0200 */
[----:B----4-:R-:W-:Y:S01]  /*00b0*/  IMAD.WIDE R2, R7, 0x4, R2 ;  /* 0x0000000407027825 */ /* 0x010fe200078e0202 */
[----:B------:R-:W-:-:S04]  /*00c0*/  LEA.HI R6, R6, R7, RZ, 0x8 ;  /* 0x0000000706067211 */ /* 0x000fc800078f40ff */
[----:B------:R-:W-:-:S04]  /*00d0*/  SHF.R.S32.HI R6, RZ, 0x8, R6 ;  /* 0x00000008ff067819 */ /* 0x000fc80000011406 */
[----:B------:R-:W-:-:S04]  /*00e0*/  LEA.HI R0, R6, R6, RZ, 0x8 ;  /* 0x0000000606007211 */ /* 0x000fc800078f40ff */
[----:B------:R-:W-:-:S05]  /*00f0*/  LOP3.LUT R9, R0, 0xffffff00, RZ, 0xc0, !PT ;  /* 0xffffff0000097812 */ /* 0x000fca00078ec0ff */
[----:B------:R-:W-:Y:S02]  /*0100*/  IMAD.IADD R9, R6, 0x1, -R9 ;  /* 0x0000000106097824 */ /* 0x000fe400078e0a09 */
[----:B------:R-:W3:Y:S02]  /*0110*/  LDG.E.64 R6, desc[UR4][R2.64] ;  /* 0x0000000402067981 */ /* 0x000ee4000c1e1b00 */
[----:B--2---:R-:W-:-:S06]  /*0120*/  IMAD.WIDE R4, R9, 0x4, R4 ;  /* 0x0000000409047825 */ /* 0x004fcc00078e0204 */
[----:B------:R-:W3:Y:S02]  /*0130*/  LDG.E.EL R4, desc[UR4][R4.64] ;  /* 0x0000000404047981 */ /* 0x000ee4000c2e1900 */
[--C-:B---3--:R-:W-:Y:S01]  /*0140*/  FADD R6, R6, R4.reuse ;  /* 0x0000000406067221 */ /* 0x108fe20000000000 */
[----:B------:R-:W-:-:S05]  /*0150*/  FADD R7, R7, R4 ;  /* 0x0000000407077221 */ /* 0x000fca0000000000 */
[----:B------:R-:W-:Y:S01]  /*0160*/  STG.E.64 desc[UR4][R2.64], R6 ;  /* 0x0000000602007986 */ /* 0x000fe2000c101b04 */
[----:B------:R-:W-:Y:S05]  /*0170*/  EXIT ;  /* 0x000000000000794d */ /* 0x000fea0003800000 */
.L_x_0:
[----:B------:R-:W-:-:S00]  /*0180*/  BRA `(.L_x_0) ;  /* 0xfffffffc00fc7947 */ /* 0x000fc0000383ffff */
[----:B------:R-:W-:-:S00]  /*0190*/  NOP ;  /* 0x0000000000007918 */ /* 0x000fc00000000000 */
        /* <DEDUP_REMOVED lines=14> */
.L_x_1:


//--------------------- .nv.constant0.triton_poi_fused_convolution_16 --------------------------
	.section	.nv.constant0.triton_poi_fused_convolution_16,"a",@progbits
	.sectionflags	@""
	.align	4
.nv.constant0.triton_poi_fused_convolution_16:
	.zero		548
